//
// Generated by NVIDIA NVVM Compiler
//
// Compiler Build ID: CL-36424714
// Cuda compilation tools, release 13.0, V13.0.88
// Based on NVVM 20.0.0
//

.version 9.0
.target sm_100
.address_size 64

	// .globl	_Z10vector_addPfPKfS1_i

.visible .entry _Z10vector_addPfPKfS1_i(
	.param .u64 .ptr .align 1 _Z10vector_addPfPKfS1_i_param_0,
	.param .u64 .ptr .align 1 _Z10vector_addPfPKfS1_i_param_1,
	.param .u64 .ptr .align 1 _Z10vector_addPfPKfS1_i_param_2,
	.param .u32 _Z10vector_addPfPKfS1_i_param_3
)
{
	.reg .pred 	%p<2>;
	.reg .b32 	%r<6>;
	.reg .b32 	%f<4>;
	.reg .b64 	%rd<11>;

	ld.param.u64 	%rd1, [_Z10vector_addPfPKfS1_i_param_0];
	ld.param.u64 	%rd2, [_Z10vector_addPfPKfS1_i_param_1];
	ld.param.u64 	%rd3, [_Z10vector_addPfPKfS1_i_param_2];
	ld.param.u32 	%r2, [_Z10vector_addPfPKfS1_i_param_3];
	mov.u32 	%r3, %ctaid.x;
	mov.u32 	%r4, %ntid.x;
	mov.u32 	%r5, %tid.x;
	mad.lo.s32 	%r1, %r3, %r4, %r5;
	setp.ge.s32 	%p1, %r1, %r2;
	@%p1 bra 	$L__BB0_2;
	cvta.to.global.u64 	%rd4, %rd2;
	cvta.to.global.u64 	%rd5, %rd3;
	cvta.to.global.u64 	%rd6, %rd1;
	mul.wide.s32 	%rd7, %r1, 4;
	add.s64 	%rd8, %rd4, %rd7;
	ld.global.f32 	%f1, [%rd8];
	add.s64 	%rd9, %rd5, %rd7;
	ld.global.f32 	%f2, [%rd9];
	add.f32 	%f3, %f1, %f2;
	add.s64 	%rd10, %rd6, %rd7;
	st.global.f32 	[%rd10], %f3;
$L__BB0_2:
	ret;

}


// ===== COMPILED SASS (sm_100) =====

	.target	sm_100

	.elftype	@"ET_EXEC"


//--------------------- .note.nv.tkinfo           --------------------------
	.section	.note.nv.tkinfo,"",@"SHT_NOTE"
	.sectionflags	@"SHF_NOTE_NV_TKINFO"
	.tkinfo
        /*0018*/ 	.word	0x00000002
        /*0030*/ 	.string	""
        /*0030*/ 	.string	"ptxas"
        /*0030*/ 	.string	"Cuda compilation tools, release 13.0, V13.0.88"
        /*0030*/ 	.string	"Build cuda_13.0.r13.0/compiler.36424714_0"
        /*0030*/ 	.string	"-arch sm_100 -m 64 "



//--------------------- .note.nv.cuinfo           --------------------------
	.section	.note.nv.cuinfo,"",@"SHT_NOTE"
	.sectionflags	@"SHF_NOTE_NV_CUINFO"
        /*0018*/ 	.short	0x0002
        /*001a*/ 	.short	0x0064
        /*001c*/ 	.short	0x0082
	.zero		2


//--------------------- .nv.info                  --------------------------
	.section	.nv.info,"",@"SHT_CUDA_INFO"
	.align	4


	//----- nvinfo : EIATTR_REGCOUNT
	.align		4
        /*0000*/ 	.byte	0x04, 0x2f
        /*0002*/ 	.short	(.L_1 - .L_0)
	.align		4
.L_0:
        /*0004*/ 	.word	index@(_Z10vector_addPfPKfS1_i)
        /*0008*/ 	.word	0x0000000c


	//----- nvinfo : EIATTR_FRAME_SIZE
	.align		4
.L_1:
        /*000c*/ 	.byte	0x04, 0x11
        /*000e*/ 	.short	(.L_3 - .L_2)
	.align		4
.L_2:
        /*0010*/ 	.word	index@(_Z10vector_addPfPKfS1_i)
        /*0014*/ 	.word	0x00000000


	//----- nvinfo : EIATTR_MIN_STACK_SIZE
	.align		4
.L_3:
        /*0018*/ 	.byte	0x04, 0x12
        /*001a*/ 	.short	(.L_5 - .L_4)
	.align		4
.L_4:
        /*001c*/ 	.word	index@(_Z10vector_addPfPKfS1_i)
        /*0020*/ 	.word	0x00000000
.L_5:


//--------------------- .nv.compat                --------------------------
	.section	.nv.compat,"",@"SHT_CUDA_COMPAT_INFO"
	.align	4
        /*0000*/ 	.byte	0x02, 0x09, 0x00, 0x00, 0x02, 0x02, 0x01, 0x00, 0x02, 0x05, 0x05, 0x00, 0x03, 0x07, 0x01, 0x01
        /*0010*/ 	.byte	0x02, 0x03, 0x00, 0x00, 0x02, 0x06, 0x01, 0x00, 0x04, 0x0b, 0x08, 0x00, 0x09, 0x00, 0x00, 0x00
        /*0020*/ 	.byte	0x00, 0x00, 0x00, 0x00


//--------------------- .nv.info._Z10vector_addPfPKfS1_i --------------------------
	.section	.nv.info._Z10vector_addPfPKfS1_i,"",@"SHT_CUDA_INFO"
	.sectionflags	@""
	.align	4


	//----- nvinfo : EIATTR_CUDA_API_VERSION
	.align		4
        /*0000*/ 	.byte	0x04, 0x37
        /*0002*/ 	.short	(.L_7 - .L_6)
.L_6:
        /*0004*/ 	.word	0x00000082


	//----- nvinfo : EIATTR_KPARAM_INFO
	.align		4
.L_7:
        /*0008*/ 	.byte	0x04, 0x17
        /*000a*/ 	.short	(.L_9 - .L_8)
.L_8:
        /*000c*/ 	.word	0x00000000
        /*0010*/ 	.short	0x0003
        /*0012*/ 	.short	0x0018
        /*0014*/ 	.byte	0x00, 0xf0, 0x11, 0x00


	//----- nvinfo : EIATTR_KPARAM_INFO
	.align		4
.L_9:
        /*0018*/ 	.byte	0x04, 0x17
        /*001a*/ 	.short	(.L_11 - .L_10)
.L_10:
        /*001c*/ 	.word	0x00000000
        /*0020*/ 	.short	0x0002
        /*0022*/ 	.short	0x0010
        /*0024*/ 	.byte	0x00, 0xf5, 0x21, 0x00


	//----- nvinfo : EIATTR_KPARAM_INFO
	.align		4
.L_11:
        /*0028*/ 	.byte	0x04, 0x17
        /*002a*/ 	.short	(.L_13 - .L_12)
.L_12:
        /*002c*/ 	.word	0x00000000
        /*0030*/ 	.short	0x0001
        /*0032*/ 	.short	0x0008
        /*0034*/ 	.byte	0x00, 0xf5, 0x21, 0x00


	//----- nvinfo : EIATTR_KPARAM_INFO
	.align		4
.L_13:
        /*0038*/ 	.byte	0x04, 0x17
        /*003a*/ 	.short	(.L_15 - .L_14)
.L_14:
        /*003c*/ 	.word	0x00000000
        /*0040*/ 	.short	0x0000
        /*0042*/ 	.short	0x0000
        /*0044*/ 	.byte	0x00, 0xf5, 0x21, 0x00


	//----- nvinfo : EIATTR_SPARSE_MMA_MASK
	.align		4
.L_15:
        /*0048*/ 	.byte	0x03, 0x50
        /*004a*/ 	.short	0x0000


	//----- nvinfo : EIATTR_MAXREG_COUNT
	.align		4
        /*004c*/ 	.byte	0x03, 0x1b
        /*004e*/ 	.short	0x00ff


	//----- nvinfo : EIATTR_MERCURY_ISA_VERSION
	.align		4
        /*0050*/ 	.byte	0x03, 0x5f
        /*0052*/ 	.short	0x0101


	//----- nvinfo : EIATTR_VRC_CTA_INIT_COUNT
	.align		4
        /*0054*/ 	.byte	0x02, 0x4a
	.zero		1
	.zero		1


	//----- nvinfo : EIATTR_EXIT_INSTR_OFFSETS
	.align		4
        /*0058*/ 	.byte	0x04, 0x1c
        /*005a*/ 	.short	(.L_17 - .L_16)


	//   ....[0]....
.L_16:
        /*005c*/ 	.word	0x00000070


	//   ....[1]....
        /*0060*/ 	.word	0x00000130


	//----- nvinfo : EIATTR_CBANK_PARAM_SIZE
	.align		4
.L_17:
        /*0064*/ 	.byte	0x03, 0x19
        /*0066*/ 	.short	0x001c


	//----- nvinfo : EIATTR_PARAM_CBANK
	.align		4
        /*0068*/ 	.byte	0x04, 0x0a
        /*006a*/ 	.short	(.L_19 - .L_18)
	.align		4
.L_18:
        /*006c*/ 	.word	index@(.nv.constant0._Z10vector_addPfPKfS1_i)
        /*0070*/ 	.short	0x0380
        /*0072*/ 	.short	0x001c


	//----- nvinfo : EIATTR_SW_WAR
	.align		4
.L_19:
        /*0074*/ 	.byte	0x04, 0x36
        /*0076*/ 	.short	(.L_21 - .L_20)
.L_20:
        /*0078*/ 	.word	0x00000008
.L_21:


//--------------------- .nv.callgraph             --------------------------
	.section	.nv.callgraph,"",@"SHT_CUDA_CALLGRAPH"
	.align	4
	.sectionentsize	8
	.align		4
        /*0000*/ 	.word	0x00000000
	.align		4
        /*0004*/ 	.word	0xffffffff
	.align		4
        /*0008*/ 	.word	0x00000000
	.align		4
        /*000c*/ 	.word	0xfffffffe
	.align		4
        /*0010*/ 	.word	0x00000000
	.align		4
        /*0014*/ 	.word	0xfffffffd
	.align		4
        /*0018*/ 	.word	0x00000000
	.align		4
        /*001c*/ 	.word	0xfffffffc


//--------------------- .text._Z10vector_addPfPKfS1_i --------------------------
	.section	.text._Z10vector_addPfPKfS1_i,"ax",@progbits
	.align	128
        .global         _Z10vector_addPfPKfS1_i
        .type           _Z10vector_addPfPKfS1_i,@function
        .size           _Z10vector_addPfPKfS1_i,(.L_x_1 - _Z10vector_addPfPKfS1_i)
        .other          _Z10vector_addPfPKfS1_i,@"STO_CUDA_ENTRY STV_DEFAULT"
_Z10vector_addPfPKfS1_i:
.text._Z10vector_addPfPKfS1_i:
[----:B------:R-:W-:Y:S01]  /*0000*/  LDC R1, c[0x0][0x37c] ;  /* 0x0000df00ff017b82 */ /* 0x000fe20000000800 */
[----:B------:R-:W0:Y:S07]  /*0010*/  S2R R0, SR_TID.X ;  /* 0x0000000000007919 */ /* 0x000e2e0000002100 */
[----:B------:R-:W0:Y:S01]  /*0020*/  S2UR UR4, SR_CTAID.X ;  /* 0x00000000000479c3 */ /* 0x000e220000002500 */
[----:B------:R-:W1:Y:S07]  /*0030*/  LDCU UR5, c[0x0][0x398] ;  /* 0x00007300ff0577ac */ /* 0x000e6e0008000800 */
[----:B------:R-:W0:Y:S02]  /*0040*/  LDC R9, c[0x0][0x360] ;  /* 0x0000d800ff097b82 */ /* 0x000e240000000800 */
[----:B0-----:R-:W-:-:S05]  /*0050*/  IMAD R9, R9, UR4, R0 ;  /* 0x0000000409097c24 */ /* 0x001fca000f8e0200 */
[----:B-1----:R-:W-:-:S13]  /*0060*/  ISETP.GE.AND P0, PT, R9, UR5, PT ;  /* 0x0000000509007c0c */ /* 0x002fda000bf06270 */
[----:B------:R-:W-:Y:S05]  /*0070*/  @P0 EXIT ;  /* 0x000000000000094d */ /* 0x000fea0003800000 */
[----:B------:R-:W0:Y:S01]  /*0080*/  LDC.64 R2, c[0x0][0x388] ;  /* 0x0000e200ff027b82 */ /* 0x000e220000000a00 */
[----:B------:R-:W1:Y:S07]  /*0090*/  LDCU.64 UR4, c[0x0][0x358] ;  /* 0x00006b00ff0477ac */ /* 0x000e6e0008000a00 */
[----:B------:R-:W2:Y:S08]  /*00a0*/  LDC.64 R4, c[0x0][0x390] ;  /* 0x0000e400ff047b82 */ /* 0x000eb00000000a00 */
[----:B------:R-:W3:Y:S01]  /*00b0*/  LDC.64 R6, c[0x0][0x380] ;  /* 0x0000e000ff067b82 */ /* 0x000ee20000000a00 */
[----:B0-----:R-:W-:-:S06]  /*00c0*/  IMAD.WIDE R2, R9, 0x4, R2 ;  /* 0x0000000409027825 */ /* 0x001fcc00078e0202 */
[----:B-1----:R-:W4:Y:S01]  /*00d0*/  LDG.E R2, desc[UR4][R2.64] ;  /* 0x0000000402027981 */ /* 0x002f22000c1e1900 */
[----:B--2---:R-:W-:-:S06]  /*00e0*/  IMAD.WIDE R4, R9, 0x4, R4 ;  /* 0x0000000409047825 */ /* 0x004fcc00078e0204 */
[----:B------:R-:W4:Y:S01]  /*00f0*/  LDG.E R5, desc[UR4][R4.64] ;  /* 0x0000000404057981 */ /* 0x000f22000c1e1900 */
[----:B---3--:R-:W-:-:S04]  /*0100*/  IMAD.WIDE R6, R9, 0x4, R6 ;  /* 0x0000000409067825 */ /* 0x008fc800078e0206 */
[----:B----4-:R-:W-:-:S05]  /*0110*/  FADD R9, R2, R5 ;  /* 0x0000000502097221 */ /* 0x010fca0000000000 */
[----:B------:R-:W-:Y:S01]  /*0120*/  STG.E desc[UR4][R6.64], R9 ;  /* 0x0000000906007986 */ /* 0x000fe2000c101904 */
[----:B------:R-:W-:Y:S05]  /*0130*/  EXIT ;  /* 0x000000000000794d */ /* 0x000fea0003800000 */
.L_x_0:
[----:B------:R-:W-:-:S00]  /*0140*/  BRA `(.L_x_0) ;  /* 0xfffffffc00fc7947 */ /* 0x000fc0000383ffff */
[----:B------:R-:W-:-:S00]  /*0150*/  NOP ;  /* 0x0000000000007918 */ /* 0x000fc00000000000 */
        /* <DEDUP_REMOVED lines=10> */
.L_x_1:


//--------------------- .nv.shared.reserved.0     --------------------------
	.section	.nv.shared.reserved.0,"aw",@nobits
	.weak		__nv_reservedSMEM_offset_0_alias
	.size		__nv_reservedSMEM_offset_0_alias, 0, 64
	.other		__nv_reservedSMEM_offset_0_alias,@"STO_CUDA_RESERVED_SHARED STV_DEFAULT"
__nv_reservedSMEM_offset_0_alias:
	.zero		0
	.zero		64


//--------------------- .nv.constant0._Z10vector_addPfPKfS1_i --------------------------
	.section	.nv.constant0._Z10vector_addPfPKfS1_i,"a",@progbits
	.sectionflags	@""
	.align	4
.nv.constant0._Z10vector_addPfPKfS1_i:
	.zero		924


//--------------------- SYMBOLS --------------------------

	.type		.nv.reservedSmem.offset0,@object
	.size		.nv.reservedSmem.offset0,0x4
